	.headerflags	@"EF_CUDA_TEXMODE_UNIFIED EF_CUDA_64BIT_ADDRESS EF_CUDA_ACCELERATORS EF_CUDA_SM90 EF_CUDA_VIRTUAL_SM(EF_CUDA_SM90)"
	.elftype	@"ET_EXEC"


//--------------------- .nv.info                  --------------------------
	.section	.nv.info,"",@"SHT_CUDA_INFO"
	.align	4


	//----- nvinfo : EIATTR_REGCOUNT
	.align		4
        /*0000*/ 	.byte	0x04, 0x2f
        /*0002*/ 	.short	(.L_3 - .L_2)
	.align		4
.L_2:
        /*0004*/ 	.word	index@(triton_poi_fused__native_batch_norm_legit_no_training_50)
        /*0008*/ 	.word	0x00000016


	//----- nvinfo : EIATTR_MIN_STACK_SIZE
	.align		4
.L_3:
        /*000c*/ 	.byte	0x04, 0x12
        /*000e*/ 	.short	(.L_5 - .L_4)
	.align		4
.L_4:
        /*0010*/ 	.word	index@(triton_poi_fused__native_batch_norm_legit_no_training_50)
        /*0014*/ 	.word	0x00000000


	//----- nvinfo : EIATTR_FRAME_SIZE
	.align		4
.L_5:
        /*0018*/ 	.byte	0x04, 0x11
        /*001a*/ 	.short	(.L_7 - .L_6)
	.align		4
.L_6:
        /*001c*/ 	.word	index@(triton_poi_fused__native_batch_norm_legit_no_training_50)
        /*0020*/ 	.word	0x00000000


	//----- nvinfo : EIATTR_MIN_STACK_SIZE
	.align		4
.L_7:
        /*0024*/ 	.byte	0x04, 0x12
        /*0026*/ 	.short	(.L_9 - .L_8)
	.align		4
.L_8:
        /*0028*/ 	.word	index@(triton_poi_fused__native_batch_norm_legit_no_training_50)
        /*002c*/ 	.word	0x00000000
.L_9:


//--------------------- .nv.info.triton_poi_fused__native_batch_norm_legit_no_training_50 --------------------------
	.section	.nv.info.triton_poi_fused__native_batch_norm_legit_no_training_50,"",@"SHT_CUDA_INFO"
	.sectionflags	@""
	.align	4


	//----- nvinfo : EIATTR_CUDA_API_VERSION
	.align		4
        /*0000*/ 	.byte	0x04, 0x37
        /*0002*/ 	.short	(.L_11 - .L_10)
.L_10:
        /*0004*/ 	.word	0x0000007c


	//----- nvinfo : EIATTR_KPARAM_INFO
	.align		4
.L_11:
        /*0008*/ 	.byte	0x04, 0x17
        /*000a*/ 	.short	(.L_13 - .L_12)
.L_12:
        /*000c*/ 	.word	0x00000000
        /*0010*/ 	.short	0x0006
        /*0012*/ 	.short	0x0030
        /*0014*/ 	.byte	0x00, 0xf0, 0x11, 0x00


	//----- nvinfo : EIATTR_KPARAM_INFO
	.align		4
.L_13:
        /*0018*/ 	.byte	0x04, 0x17
        /*001a*/ 	.short	(.L_15 - .L_14)
.L_14:
        /*001c*/ 	.word	0x00000000
        /*0020*/ 	.short	0x0005
        /*0022*/ 	.short	0x0028
        /*0024*/ 	.byte	0x00, 0xf4, 0x21, 0x00


	//----- nvinfo : EIATTR_KPARAM_INFO
	.align		4
.L_15:
        /*0028*/ 	.byte	0x04, 0x17
        /*002a*/ 	.short	(.L_17 - .L_16)
.L_16:
        /*002c*/ 	.word	0x00000000
        /*0030*/ 	.short	0x0004
        /*0032*/ 	.short	0x0020
        /*0034*/ 	.byte	0x00, 0xf4, 0x21, 0x00


	//----- nvinfo : EIATTR_KPARAM_INFO
	.align		4
.L_17:
        /*0038*/ 	.byte	0x04, 0x17
        /*003a*/ 	.short	(.L_19 - .L_18)
.L_18:
        /*003c*/ 	.word	0x00000000
        /*0040*/ 	.short	0x0003
        /*0042*/ 	.short	0x0018
        /*0044*/ 	.byte	0x00, 0xf4, 0x21, 0x00


	//----- nvinfo : EIATTR_KPARAM_INFO
	.align		4
.L_19:
        /*0048*/ 	.byte	0x04, 0x17
        /*004a*/ 	.short	(.L_21 - .L_20)
.L_20:
        /*004c*/ 	.word	0x00000000
        /*0050*/ 	.short	0x0002
        /*0052*/ 	.short	0x0010
        /*0054*/ 	.byte	0x00, 0xf4, 0x21, 0x00


	//----- nvinfo : EIATTR_KPARAM_INFO
	.align		4
.L_21:
        /*0058*/ 	.byte	0x04, 0x17
        /*005a*/ 	.short	(.L_23 - .L_22)
.L_22:
        /*005c*/ 	.word	0x00000000
        /*0060*/ 	.short	0x0001
        /*0062*/ 	.short	0x0008
        /*0064*/ 	.byte	0x00, 0xf4, 0x21, 0x00


	//----- nvinfo : EIATTR_KPARAM_INFO
	.align		4
.L_23:
        /*0068*/ 	.byte	0x04, 0x17
        /*006a*/ 	.short	(.L_25 - .L_24)
.L_24:
        /*006c*/ 	.word	0x00000000
        /*0070*/ 	.short	0x0000
        /*0072*/ 	.short	0x0000
        /*0074*/ 	.byte	0x00, 0xf4, 0x21, 0x00


	//----- nvinfo : EIATTR_SPARSE_MMA_MASK
	.align		4
.L_25:
        /*0078*/ 	.byte	0x03, 0x50
        /*007a*/ 	.short	0x0000


	//----- nvinfo : EIATTR_MAXREG_COUNT
	.align		4
        /*007c*/ 	.byte	0x03, 0x1b
        /*007e*/ 	.short	0x00ff


	//----- nvinfo : EIATTR_EXIT_INSTR_OFFSETS
	.align		4
        /*0080*/ 	.byte	0x04, 0x1c
        /*0082*/ 	.short	(.L_27 - .L_26)


	//   ....[0]....
.L_26:
        /*0084*/ 	.word	0x000003d0


	//   ....[1]....
        /*0088*/ 	.word	0x000003f0


	//----- nvinfo : EIATTR_REQNTID
	.align		4
.L_27:
        /*008c*/ 	.byte	0x04, 0x10
        /*008e*/ 	.short	(.L_29 - .L_28)
.L_28:
        /*0090*/ 	.word	0x00000080
        /*0094*/ 	.word	0x00000001
        /*0098*/ 	.word	0x00000001


	//----- nvinfo : EIATTR_CBANK_PARAM_SIZE
	.align		4
.L_29:
        /*009c*/ 	.byte	0x03, 0x19
        /*009e*/ 	.short	0x0034


	//----- nvinfo : EIATTR_PARAM_CBANK
	.align		4
        /*00a0*/ 	.byte	0x04, 0x0a
        /*00a2*/ 	.short	(.L_31 - .L_30)
	.align		4
.L_30:
        /*00a4*/ 	.word	index@(.nv.constant0.triton_poi_fused__native_batch_norm_legit_no_training_50)
        /*00a8*/ 	.short	0x0210
        /*00aa*/ 	.short	0x0034


	//----- nvinfo : EIATTR_SW_WAR
	.align		4
.L_31:
        /*00ac*/ 	.byte	0x04, 0x36
        /*00ae*/ 	.short	(.L_33 - .L_32)
.L_32:
        /*00b0*/ 	.word	0x00000008
.L_33:


//--------------------- .nv.callgraph             --------------------------
	.section	.nv.callgraph,"",@"SHT_CUDA_CALLGRAPH"
	.align	4
	.sectionentsize	8
	.align		4
        /*0000*/ 	.word	0x00000000
	.align		4
        /*0004*/ 	.word	0xffffffff
	.align		4
        /*0008*/ 	.word	0x00000000
	.align		4
        /*000c*/ 	.word	0xfffffffe
	.align		4
        /*0010*/ 	.word	0x00000000
	.align		4
        /*0014*/ 	.word	0xfffffffd
	.align		4
        /*0018*/ 	.word	0x00000000
	.align		4
        /*001c*/ 	.word	0xfffffffc


//--------------------- .nv.constant4             --------------------------
	.section	.nv.constant4,"a",@progbits
	.align	8
	.align		8
.nv.constant4:
        /*0000*/ 	.dword	_$_str
	.align		8
        /*0008*/ 	.dword	_$_str_$_2


//--------------------- .text.triton_poi_fused__native_batch_norm_legit_no_training_50 --------------------------
	.section	.text.triton_poi_fused__native_batch_norm_legit_no_training_50,"ax",@progbits
	.align	128
        .global         triton_poi_fused__native_batch_norm_legit_no_training_50
        .type           triton_poi_fused__native_batch_norm_legit_no_training_50,@function
        .size           triton_poi_fused__native_batch_norm_legit_no_training_50,(.L_x_1 - triton_poi_fused__native_batch_norm_legit_no_training_50)
        .other          triton_poi_fused__native_batch_norm_legit_no_training_50,@"STO_CUDA_ENTRY STV_DEFAULT"
triton_poi_fused__native_batch_norm_legit_no_training_50:
.text.triton_poi_fused__native_batch_norm_legit_no_training_50:
[----:B------:R-:W0:Y:S01]  /*0000*/  LDC R1, c[0x0][0x28] ;  /* 0x00000a00ff017b82 */ /* 0x000e220000000800 */
[----:B------:R-:W1:Y:S07]  /*0010*/  S2R R0, SR_TID.X ;  /* 0x0000000000007919 */ /* 0x000e6e0000002100 */
[----:B------:R-:W2:Y:S01]  /*0020*/  LDC.64 R8, c[0x0][0x220] ;  /* 0x00008800ff087b82 */ /* 0x000ea20000000a00 */
[----:B------:R-:W-:Y:S01]  /*0030*/  ULDC.64 UR4, c[0x0][0x208] ;  /* 0x0000820000047ab9 */ /* 0x000fe20000000a00 */
[----:B------:R-:W3:Y:S06]  /*0040*/  S2R R3, SR_CTAID.X ;  /* 0x0000000000037919 */ /* 0x000eec0000002500 */
[----:B------:R-:W4:Y:S08]  /*0050*/  LDC.64 R12, c[0x0][0x210] ;  /* 0x00008400ff0c7b82 */ /* 0x000f300000000a00 */
[----:B------:R-:W5:Y:S08]  /*0060*/  LDC.64 R14, c[0x0][0x218] ;  /* 0x00008600ff0e7b82 */ /* 0x000f700000000a00 */
[----:B------:R-:W5:Y:S01]  /*0070*/  LDC.64 R16, c[0x0][0x228] ;  /* 0x00008a00ff107b82 */ /* 0x000f620000000a00 */
[----:B-1----:R-:W-:-:S07]  /*0080*/  SHF.L.U32 R0, R0, 0x1, RZ ;  /* 0x0000000100007819 */ /* 0x002fce00000006ff */
[----:B------:R-:W1:Y:S01]  /*0090*/  LDC.64 R18, c[0x0][0x230] ;  /* 0x00008c00ff127b82 */ /* 0x000e620000000a00 */
[----:B------:R-:W-:-:S04]  /*00a0*/  LOP3.LUT R0, R0, 0xfe, RZ, 0xc0, !PT ;  /* 0x000000fe00007812 */ /* 0x000fc800078ec0ff */
[----:B---3--:R-:W-:-:S04]  /*00b0*/  LEA R0, R3, R0, 0x8 ;  /* 0x0000000003007211 */ /* 0x008fc800078e40ff */
[C---:B------:R-:W-:Y:S01]  /*00c0*/  ISETP.GE.AND P4, PT, R0.reuse, 0x600, PT ;  /* 0x000006000000780c */ /* 0x040fe20003f86270 */
[----:B------:R-:W-:-:S05]  /*00d0*/  IMAD.HI R2, R0, 0x2aaaaaab, RZ ;  /* 0x2aaaaaab00027827 */ /* 0x000fca00078e02ff */
[----:B------:R-:W-:-:S04]  /*00e0*/  SHF.R.U32.HI R3, RZ, 0x1f, R2 ;  /* 0x0000001fff037819 */ /* 0x000fc80000011602 */
[----:B------:R-:W-:-:S05]  /*00f0*/  LEA.HI R3, R2, R3, RZ, 0x1c ;  /* 0x0000000302037211 */ /* 0x000fca00078fe0ff */
[----:B------:R-:W-:Y:S01]  /*0100*/  IMAD R11, R3, -0x60, R0 ;  /* 0xffffffa0030b7824 */ /* 0x000fe200078e0200 */
[----:B------:R-:W-:-:S03]  /*0110*/  CS2R R2, SRZ ;  /* 0x0000000000027805 */ /* 0x000fc6000001ff00 */
[----:B--2---:R-:W-:-:S05]  /*0120*/  IMAD.WIDE R8, R11, 0x4, R8 ;  /* 0x000000040b087825 */ /* 0x004fca00078e0208 */
[----:B------:R2:W3:Y:S01]  /*0130*/  @!P4 LDG.E.EL.64 R2, desc[UR4][R8.64] ;  /* 0x000000040802c981 */ /* 0x0004e2000c2e1b00 */
[----:B------:R-:W-:Y:S02]  /*0140*/  CS2R R4, SRZ ;  /* 0x0000000000047805 */ /* 0x000fe4000001ff00 */
[----:B------:R-:W-:Y:S01]  /*0150*/  CS2R R6, SRZ ;  /* 0x0000000000067805 */ /* 0x000fe2000001ff00 */
[----:B----4-:R-:W-:-:S04]  /*0160*/  IMAD.WIDE R12, R0, 0x4, R12 ;  /* 0x00000004000c7825 */ /* 0x010fc800078e020c */
[C---:B-----5:R-:W-:Y:S01]  /*0170*/  IMAD.WIDE R14, R11.reuse, 0x4, R14 ;  /* 0x000000040b0e7825 */ /* 0x060fe200078e020e */
[----:B------:R-:W4:Y:S04]  /*0180*/  @!P4 LDG.E.64 R4, desc[UR4][R12.64] ;  /* 0x000000040c04c981 */ /* 0x000f28000c1e1b00 */
[----:B------:R5:W4:Y:S01]  /*0190*/  @!P4 LDG.E.EL.64 R6, desc[UR4][R14.64] ;  /* 0x000000040e06c981 */ /* 0x000b22000c2e1b00 */
[----:B0-----:R-:W-:Y:S01]  /*01a0*/  IMAD.WIDE R16, R11, 0x4, R16 ;  /* 0x000000040b107825 */ /* 0x001fe200078e0210 */
[----:B--2---:R-:W-:-:S03]  /*01b0*/  CS2R R8, SRZ ;  /* 0x0000000000087805 */ /* 0x004fc6000001ff00 */
[----:B-1----:R-:W-:Y:S01]  /*01c0*/  IMAD.WIDE R18, R11, 0x4, R18 ;  /* 0x000000040b127825 */ /* 0x002fe200078e0212 */
[----:B------:R-:W-:-:S04]  /*01d0*/  CS2R R10, SRZ ;  /* 0x00000000000a7805 */ /* 0x000fc8000001ff00 */
[----:B------:R-:W2:Y:S04]  /*01e0*/  @!P4 LDG.E.EL.64 R8, desc[UR4][R18.64] ;  /* 0x000000041208c981 */ /* 0x000ea8000c2e1b00 */
[----:B------:R-:W2:Y:S01]  /*01f0*/  @!P4 LDG.E.EL.64 R10, desc[UR4][R16.64] ;  /* 0x00000004100ac981 */ /* 0x000ea2000c2e1b00 */
[----:B-----5:R-:W-:Y:S01]  /*0200*/  HFMA2.MMA R15, -RZ, RZ, 1.625, 0 ;  /* 0x3e800000ff0f7435 */ /* 0x020fe200000001ff */
[----:B---3--:R-:W-:Y:S01]  /*0210*/  FADD R2, R2, 0.0010000000474974513054 ;  /* 0x3a83126f02027421 */ /* 0x008fe20000000000 */
[----:B------:R-:W-:-:S03]  /*0220*/  FADD R12, R3, 0.0010000000474974513054 ;  /* 0x3a83126f030c7421 */ /* 0x000fc60000000000 */
[----:B------:R0:W1:Y:S08]  /*0230*/  MUFU.SQRT R13, R2 ;  /* 0x00000002000d7308 */ /* 0x0000700000002000 */
[----:B------:R-:W3:Y:S01]  /*0240*/  MUFU.SQRT R14, R12 ;  /* 0x0000000c000e7308 */ /* 0x000ee20000002000 */
[----:B0-----:R-:W0:Y:S01]  /*0250*/  LDC.64 R2, c[0x0][0x238] ;  /* 0x00008e00ff027b82 */ /* 0x001e220000000a00 */
[----:B-1----:R-:W-:-:S02]  /*0260*/  FSETP.GT.AND P0, PT, R13, 8.50705917302346158658e+37, PT ;  /* 0x7e8000000d00780b */ /* 0x002fc40003f04000 */
[----:B------:R-:W-:Y:S02]  /*0270*/  FSETP.GEU.AND P2, PT, R13, 1.175494350822287508e-38, PT ;  /* 0x008000000d00780b */ /* 0x000fe40003f4e000 */
[C---:B---3--:R-:W-:Y:S02]  /*0280*/  FSETP.GT.AND P1, PT, R14.reuse, 8.50705917302346158658e+37, PT ;  /* 0x7e8000000e00780b */ /* 0x048fe40003f24000 */
[----:B------:R-:W-:-:S07]  /*0290*/  FSETP.GEU.AND P3, PT, R14, 1.175494350822287508e-38, PT ;  /* 0x008000000e00780b */ /* 0x000fce0003f6e000 */
[----:B------:R-:W-:-:S04]  /*02a0*/  @P0 FMUL R13, R13, 0.25 ;  /* 0x3e8000000d0d0820 */ /* 0x000fc80000400000 */
[----:B------:R-:W-:Y:S01]  /*02b0*/  @!P2 FMUL R13, R13, 16777216 ;  /* 0x4b8000000d0da820 */ /* 0x000fe20000400000 */
[----:B------:R-:W-:-:S04]  /*02c0*/  @P1 FMUL R14, R14, 0.25 ;  /* 0x3e8000000e0e1820 */ /* 0x000fc80000400000 */
[----:B------:R-:W-:Y:S01]  /*02d0*/  @!P3 FMUL R14, R14, 16777216 ;  /* 0x4b8000000e0eb820 */ /* 0x000fe20000400000 */
[----:B------:R-:W1:Y:S01]  /*02e0*/  MUFU.RCP R13, R13 ;  /* 0x0000000d000d7308 */ /* 0x000e620000001000 */
[----:B------:R-:W-:-:S07]  /*02f0*/  FSEL R12, R15, 1, P0 ;  /* 0x3f8000000f0c7808 */ /* 0x000fce0000000000 */
[----:B------:R-:W3:Y:S01]  /*0300*/  MUFU.RCP R14, R14 ;  /* 0x0000000e000e7308 */ /* 0x000ee20000001000 */
[----:B------:R-:W-:Y:S01]  /*0310*/  FSEL R15, R15, 1, P1 ;  /* 0x3f8000000f0f7808 */ /* 0x000fe20000800000 */
[----:B------:R-:W-:Y:S01]  /*0320*/  @!P2 FMUL R12, R12, 16777216 ;  /* 0x4b8000000c0ca820 */ /* 0x000fe20000400000 */
[----:B----4-:R-:W-:-:S03]  /*0330*/  FADD R4, -R6, R4 ;  /* 0x0000000406047221 */ /* 0x010fc60000000100 */
[----:B------:R-:W-:Y:S01]  /*0340*/  @!P3 FMUL R15, R15, 16777216 ;  /* 0x4b8000000f0fb820 */ /* 0x000fe20000400000 */
[----:B------:R-:W-:Y:S01]  /*0350*/  FADD R5, -R7, R5 ;  /* 0x0000000507057221 */ /* 0x000fe20000000100 */
[----:B-1----:R-:W-:Y:S02]  /*0360*/  FMUL R13, R13, R12 ;  /* 0x0000000c0d0d7220 */ /* 0x002fe40000400000 */
[----:B---3--:R-:W-:Y:S02]  /*0370*/  FMUL R6, R14, R15 ;  /* 0x0000000f0e067220 */ /* 0x008fe40000400000 */
[----:B------:R-:W-:Y:S02]  /*0380*/  FMUL R13, R4, R13 ;  /* 0x0000000d040d7220 */ /* 0x000fe40000400000 */
[----:B------:R-:W-:Y:S01]  /*0390*/  FMUL R6, R5, R6 ;  /* 0x0000000605067220 */ /* 0x000fe20000400000 */
[----:B0-----:R-:W-:-:S04]  /*03a0*/  IMAD.WIDE R2, R0, 0x4, R2 ;  /* 0x0000000400027825 */ /* 0x001fc800078e0202 */
[----:B--2---:R-:W-:Y:S01]  /*03b0*/  FFMA R8, R13, R10, R8 ;  /* 0x0000000a0d087223 */ /* 0x004fe20000000008 */
[----:B------:R-:W-:Y:S01]  /*03c0*/  FFMA R9, R6, R11, R9 ;  /* 0x0000000b06097223 */ /* 0x000fe20000000009 */
[----:B------:R-:W-:Y:S06]  /*03d0*/  @P4 EXIT ;  /* 0x000000000000494d */ /* 0x000fec0003800000 */
[----:B------:R-:W-:Y:S01]  /*03e0*/  STG.E.64 desc[UR4][R2.64], R8 ;  /* 0x0000000802007986 */ /* 0x000fe2000c101b04 */
[----:B------:R-:W-:Y:S05]  /*03f0*/  EXIT ;  /* 0x000000000000794d */ /* 0x000fea0003800000 */
.L_x_0:
[----:B------:R-:W-:-:S00]  /*0400*/  BRA `(.L_x_0) ;  /* 0xfffffffc00fc7947 */ /* 0x000fc0000383ffff */
[----:B------:R-:W-:-:S00]  /*0410*/  NOP ;  /* 0x0000000000007918 */ /* 0x000fc00000000000 */
        /* <DEDUP_REMOVED lines=14> */
.L_x_1:


//--------------------- .nv.global.init           --------------------------
	.section	.nv.global.init,"aw",@progbits
.nv.global.init:
	.type		_$_str,@object
	.size		_$_str,(_$_str_$_2 - _$_str)
_$_str:
        /*0000*/ 	.byte	0x5f, 0x5f, 0x43, 0x55, 0x44, 0x41, 0x5f, 0x46, 0x54, 0x5a, 0x00
	.type		_$_str_$_2,@object
	.size		_$_str_$_2,(.L_1 - _$_str_$_2)
_$_str_$_2:
        /*000b*/ 	.byte	0x5f, 0x5f, 0x43, 0x55, 0x44, 0x41, 0x5f, 0x50, 0x52, 0x45, 0x43, 0x5f, 0x53, 0x51, 0x52, 0x54
        /*001b*/ 	.byte	0x00
.L_1:


//--------------------- .nv.constant0.triton_poi_fused__native_batch_norm_legit_no_training_50 --------------------------
	.section	.nv.constant0.triton_poi_fused__native_batch_norm_legit_no_training_50,"a",@progbits
	.sectionflags	@""
	.align	4
.nv.constant0.triton_poi_fused__native_batch_norm_legit_no_training_50:
	.zero		580
